	.headerflags	@"EF_CUDA_TEXMODE_UNIFIED EF_CUDA_64BIT_ADDRESS EF_CUDA_ACCELERATORS EF_CUDA_SM90 EF_CUDA_VIRTUAL_SM(EF_CUDA_SM90)"
	.elftype	@"ET_EXEC"


//--------------------- .nv.info                  --------------------------
	.section	.nv.info,"",@"SHT_CUDA_INFO"
	.align	4


	//----- nvinfo : EIATTR_REGCOUNT
	.align		4
        /*0000*/ 	.byte	0x04, 0x2f
        /*0002*/ 	.short	(.L_3 - .L_2)
	.align		4
.L_2:
        /*0004*/ 	.word	index@(triton_poi_fused__native_batch_norm_legit_no_training_convolution_leaky_relu_3)
        /*0008*/ 	.word	0x0000001a


	//----- nvinfo : EIATTR_MIN_STACK_SIZE
	.align		4
.L_3:
        /*000c*/ 	.byte	0x04, 0x12
        /*000e*/ 	.short	(.L_5 - .L_4)
	.align		4
.L_4:
        /*0010*/ 	.word	index@(triton_poi_fused__native_batch_norm_legit_no_training_convolution_leaky_relu_3)
        /*0014*/ 	.word	0x00000000


	//----- nvinfo : EIATTR_FRAME_SIZE
	.align		4
.L_5:
        /*0018*/ 	.byte	0x04, 0x11
        /*001a*/ 	.short	(.L_7 - .L_6)
	.align		4
.L_6:
        /*001c*/ 	.word	index@(triton_poi_fused__native_batch_norm_legit_no_training_convolution_leaky_relu_3)
        /*0020*/ 	.word	0x00000000


	//----- nvinfo : EIATTR_MIN_STACK_SIZE
	.align		4
.L_7:
        /*0024*/ 	.byte	0x04, 0x12
        /*0026*/ 	.short	(.L_9 - .L_8)
	.align		4
.L_8:
        /*0028*/ 	.word	index@(triton_poi_fused__native_batch_norm_legit_no_training_convolution_leaky_relu_3)
        /*002c*/ 	.word	0x00000000
.L_9:


//--------------------- .nv.info.triton_poi_fused__native_batch_norm_legit_no_training_convolution_leaky_relu_3 --------------------------
	.section	.nv.info.triton_poi_fused__native_batch_norm_legit_no_training_convolution_leaky_relu_3,"",@"SHT_CUDA_INFO"
	.sectionflags	@""
	.align	4


	//----- nvinfo : EIATTR_CUDA_API_VERSION
	.align		4
        /*0000*/ 	.byte	0x04, 0x37
        /*0002*/ 	.short	(.L_11 - .L_10)
.L_10:
        /*0004*/ 	.word	0x0000007c


	//----- nvinfo : EIATTR_KPARAM_INFO
	.align		4
.L_11:
        /*0008*/ 	.byte	0x04, 0x17
        /*000a*/ 	.short	(.L_13 - .L_12)
.L_12:
        /*000c*/ 	.word	0x00000000
        /*0010*/ 	.short	0x0007
        /*0012*/ 	.short	0x0038
        /*0014*/ 	.byte	0x00, 0xf0, 0x11, 0x00


	//----- nvinfo : EIATTR_KPARAM_INFO
	.align		4
.L_13:
        /*0018*/ 	.byte	0x04, 0x17
        /*001a*/ 	.short	(.L_15 - .L_14)
.L_14:
        /*001c*/ 	.word	0x00000000
        /*0020*/ 	.short	0x0006
        /*0022*/ 	.short	0x0030
        /*0024*/ 	.byte	0x00, 0xf4, 0x21, 0x00


	//----- nvinfo : EIATTR_KPARAM_INFO
	.align		4
.L_15:
        /*0028*/ 	.byte	0x04, 0x17
        /*002a*/ 	.short	(.L_17 - .L_16)
.L_16:
        /*002c*/ 	.word	0x00000000
        /*0030*/ 	.short	0x0005
        /*0032*/ 	.short	0x0028
        /*0034*/ 	.byte	0x00, 0xf4, 0x21, 0x00


	//----- nvinfo : EIATTR_KPARAM_INFO
	.align		4
.L_17:
        /*0038*/ 	.byte	0x04, 0x17
        /*003a*/ 	.short	(.L_19 - .L_18)
.L_18:
        /*003c*/ 	.word	0x00000000
        /*0040*/ 	.short	0x0004
        /*0042*/ 	.short	0x0020
        /*0044*/ 	.byte	0x00, 0xf4, 0x21, 0x00


	//----- nvinfo : EIATTR_KPARAM_INFO
	.align		4
.L_19:
        /*0048*/ 	.byte	0x04, 0x17
        /*004a*/ 	.short	(.L_21 - .L_20)
.L_20:
        /*004c*/ 	.word	0x00000000
        /*0050*/ 	.short	0x0003
        /*0052*/ 	.short	0x0018
        /*0054*/ 	.byte	0x00, 0xf4, 0x21, 0x00


	//----- nvinfo : EIATTR_KPARAM_INFO
	.align		4
.L_21:
        /*0058*/ 	.byte	0x04, 0x17
        /*005a*/ 	.short	(.L_23 - .L_22)
.L_22:
        /*005c*/ 	.word	0x00000000
        /*0060*/ 	.short	0x0002
        /*0062*/ 	.short	0x0010
        /*0064*/ 	.byte	0x00, 0xf4, 0x21, 0x00


	//----- nvinfo : EIATTR_KPARAM_INFO
	.align		4
.L_23:
        /*0068*/ 	.byte	0x04, 0x17
        /*006a*/ 	.short	(.L_25 - .L_24)
.L_24:
        /*006c*/ 	.word	0x00000000
        /*0070*/ 	.short	0x0001
        /*0072*/ 	.short	0x0008
        /*0074*/ 	.byte	0x00, 0xf4, 0x21, 0x00


	//----- nvinfo : EIATTR_KPARAM_INFO
	.align		4
.L_25:
        /*0078*/ 	.byte	0x04, 0x17
        /*007a*/ 	.short	(.L_27 - .L_26)
.L_26:
        /*007c*/ 	.word	0x00000000
        /*0080*/ 	.short	0x0000
        /*0082*/ 	.short	0x0000
        /*0084*/ 	.byte	0x00, 0xf4, 0x21, 0x00


	//----- nvinfo : EIATTR_SPARSE_MMA_MASK
	.align		4
.L_27:
        /*0088*/ 	.byte	0x03, 0x50
        /*008a*/ 	.short	0x0000


	//----- nvinfo : EIATTR_MAXREG_COUNT
	.align		4
        /*008c*/ 	.byte	0x03, 0x1b
        /*008e*/ 	.short	0x00ff


	//----- nvinfo : EIATTR_EXIT_INSTR_OFFSETS
	.align		4
        /*0090*/ 	.byte	0x04, 0x1c
        /*0092*/ 	.short	(.L_29 - .L_28)


	//   ....[0]....
.L_28:
        /*0094*/ 	.word	0x00000530


	//   ....[1]....
        /*0098*/ 	.word	0x00000550


	//----- nvinfo : EIATTR_REQNTID
	.align		4
.L_29:
        /*009c*/ 	.byte	0x04, 0x10
        /*009e*/ 	.short	(.L_31 - .L_30)
.L_30:
        /*00a0*/ 	.word	0x00000080
        /*00a4*/ 	.word	0x00000001
        /*00a8*/ 	.word	0x00000001


	//----- nvinfo : EIATTR_CBANK_PARAM_SIZE
	.align		4
.L_31:
        /*00ac*/ 	.byte	0x03, 0x19
        /*00ae*/ 	.short	0x003c


	//----- nvinfo : EIATTR_PARAM_CBANK
	.align		4
        /*00b0*/ 	.byte	0x04, 0x0a
        /*00b2*/ 	.short	(.L_33 - .L_32)
	.align		4
.L_32:
        /*00b4*/ 	.word	index@(.nv.constant0.triton_poi_fused__native_batch_norm_legit_no_training_convolution_leaky_relu_3)
        /*00b8*/ 	.short	0x0210
        /*00ba*/ 	.short	0x003c


	//----- nvinfo : EIATTR_SW_WAR
	.align		4
.L_33:
        /*00bc*/ 	.byte	0x04, 0x36
        /*00be*/ 	.short	(.L_35 - .L_34)
.L_34:
        /*00c0*/ 	.word	0x00000008
.L_35:


//--------------------- .nv.callgraph             --------------------------
	.section	.nv.callgraph,"",@"SHT_CUDA_CALLGRAPH"
	.align	4
	.sectionentsize	8
	.align		4
        /*0000*/ 	.word	0x00000000
	.align		4
        /*0004*/ 	.word	0xffffffff
	.align		4
        /*0008*/ 	.word	0x00000000
	.align		4
        /*000c*/ 	.word	0xfffffffe
	.align		4
        /*0010*/ 	.word	0x00000000
	.align		4
        /*0014*/ 	.word	0xfffffffd
	.align		4
        /*0018*/ 	.word	0x00000000
	.align		4
        /*001c*/ 	.word	0xfffffffc


//--------------------- .nv.constant4             --------------------------
	.section	.nv.constant4,"a",@progbits
	.align	8
	.align		8
.nv.constant4:
        /*0000*/ 	.dword	_$_str
	.align		8
        /*0008*/ 	.dword	_$_str_$_2


//--------------------- .text.triton_poi_fused__native_batch_norm_legit_no_training_convolution_leaky_relu_3 --------------------------
	.section	.text.triton_poi_fused__native_batch_norm_legit_no_training_convolution_leaky_relu_3,"ax",@progbits
	.align	128
        .global         triton_poi_fused__native_batch_norm_legit_no_training_convolution_leaky_relu_3
        .type           triton_poi_fused__native_batch_norm_legit_no_training_convolution_leaky_relu_3,@function
        .size           triton_poi_fused__native_batch_norm_legit_no_training_convolution_leaky_relu_3,(.L_x_1 - triton_poi_fused__native_batch_norm_legit_no_training_convolution_leaky_relu_3)
        .other          triton_poi_fused__native_batch_norm_legit_no_training_convolution_leaky_relu_3,@"STO_CUDA_ENTRY STV_DEFAULT"
triton_poi_fused__native_batch_norm_legit_no_training_convolution_leaky_relu_3:
.text.triton_poi_fused__native_batch_norm_legit_no_training_convolution_leaky_relu_3:
[----:B------:R-:W0:Y:S01]  /*0000*/  LDC R1, c[0x0][0x28] ;  /* 0x00000a00ff017b82 */ /* 0x000e220000000800 */
[----:B------:R-:W1:Y:S07]  /*0010*/  S2R R0, SR_TID.X ;  /* 0x0000000000007919 */ /* 0x000e6e0000002100 */
[----:B------:R-:W2:Y:S01]  /*0020*/  LDC.64 R10, c[0x0][0x228] ;  /* 0x00008a00ff0a7b82 */ /* 0x000ea20000000a00 */
[----:B------:R-:W-:Y:S01]  /*0030*/  CS2R R12, SRZ ;  /* 0x00000000000c7805 */ /* 0x000fe2000001ff00 */
[----:B------:R-:W3:Y:S01]  /*0040*/  S2R R5, SR_CTAID.X ;  /* 0x0000000000057919 */ /* 0x000ee20000002500 */
[----:B------:R-:W-:Y:S01]  /*0050*/  CS2R R14, SRZ ;  /* 0x00000000000e7805 */ /* 0x000fe2000001ff00 */
[----:B------:R-:W-:-:S04]  /*0060*/  ULDC.64 UR4, c[0x0][0x208] ;  /* 0x0000820000047ab9 */ /* 0x000fc80000000a00 */
[----:B------:R-:W4:Y:S08]  /*0070*/  LDC.64 R20, c[0x0][0x218] ;  /* 0x00008600ff147b82 */ /* 0x000f300000000a00 */
[----:B------:R-:W5:Y:S08]  /*0080*/  LDC.64 R18, c[0x0][0x220] ;  /* 0x00008800ff127b82 */ /* 0x000f700000000a00 */
[----:B------:R-:W4:Y:S01]  /*0090*/  LDC.64 R6, c[0x0][0x230] ;  /* 0x00008c00ff067b82 */ /* 0x000f220000000a00 */
[----:B-1----:R-:W-:-:S07]  /*00a0*/  SHF.L.U32 R0, R0, 0x1, RZ ;  /* 0x0000000100007819 */ /* 0x002fce00000006ff */
[----:B------:R-:W1:Y:S01]  /*00b0*/  LDC.64 R8, c[0x0][0x238] ;  /* 0x00008e00ff087b82 */ /* 0x000e620000000a00 */
[----:B---3--:R-:W-:Y:S02]  /*00c0*/  SHF.R.S32.HI R3, RZ, 0x17, R5 ;  /* 0x00000017ff037819 */ /* 0x008fe40000011405 */
[----:B------:R-:W-:Y:S02]  /*00d0*/  LOP3.LUT R0, R0, 0xfe, RZ, 0xc0, !PT ;  /* 0x000000fe00007812 */ /* 0x000fe400078ec0ff */
[----:B------:R-:W-:Y:S02]  /*00e0*/  SGXT R3, R3, 0x1 ;  /* 0x000000010303781a */ /* 0x000fe40000000200 */
[----:B------:R-:W-:-:S04]  /*00f0*/  LEA R0, R5, R0, 0x8 ;  /* 0x0000000005007211 */ /* 0x000fc800078e40ff */
[----:B------:R-:W-:Y:S02]  /*0100*/  LEA.HI R3, R3, R0, RZ, 0x2 ;  /* 0x0000000003037211 */ /* 0x000fe400078f10ff */
[----:B------:R-:W-:Y:S02]  /*0110*/  ISETP.GE.AND P6, PT, R0, 0x2800, PT ;  /* 0x000028000000780c */ /* 0x000fe40003fc6270 */
[----:B------:R-:W-:-:S05]  /*0120*/  SHF.R.S32.HI R3, RZ, 0x2, R3 ;  /* 0x00000002ff037819 */ /* 0x000fca0000011403 */
[----:B------:R-:W-:-:S05]  /*0130*/  IMAD.HI R2, R3, 0x66666667, RZ ;  /* 0x6666666703027827 */ /* 0x000fca00078e02ff */
[----:B------:R-:W-:-:S04]  /*0140*/  SHF.R.U32.HI R5, RZ, 0x1f, R2 ;  /* 0x0000001fff057819 */ /* 0x000fc80000011602 */
[----:B------:R-:W-:Y:S02]  /*0150*/  LEA.HI.SX32 R2, R2, R5, 0x18 ;  /* 0x0000000502027211 */ /* 0x000fe400078fc2ff */
[----:B------:R-:W3:Y:S03]  /*0160*/  LDC.64 R4, c[0x0][0x210] ;  /* 0x00008400ff047b82 */ /* 0x000ee60000000a00 */
[----:B------:R-:W-:-:S04]  /*0170*/  IMAD R17, R2, -0x280, R3 ;  /* 0xfffffd8002117824 */ /* 0x000fc800078e0203 */
[----:B--2---:R-:W-:-:S05]  /*0180*/  IMAD.WIDE R10, R17, 0x4, R10 ;  /* 0x00000004110a7825 */ /* 0x004fca00078e020a */
[----:B------:R-:W2:Y:S04]  /*0190*/  @!P6 LDG.E.EL R12, desc[UR4][R10.64] ;  /* 0x000000040a0ce981 */ /* 0x000ea8000c2e1900 */
[----:B------:R1:W2:Y:S01]  /*01a0*/  @!P6 LDG.E.EL R14, desc[UR4][R10.64] ;  /* 0x000000040a0ee981 */ /* 0x0002a2000c2e1900 */
[----:B------:R-:W-:Y:S01]  /*01b0*/  CS2R R2, SRZ ;  /* 0x0000000000027805 */ /* 0x000fe2000001ff00 */
[----:B----4-:R-:W-:-:S05]  /*01c0*/  IMAD.WIDE R20, R17, 0x4, R20 ;  /* 0x0000000411147825 */ /* 0x010fca00078e0214 */
[----:B------:R-:W4:Y:S01]  /*01d0*/  @!P6 LDG.E.EL R13, desc[UR4][R20.64] ;  /* 0x00000004140de981 */ /* 0x000f22000c2e1900 */
[----:B---3--:R-:W-:Y:S01]  /*01e0*/  IMAD.WIDE R4, R0, 0x4, R4 ;  /* 0x0000000400047825 */ /* 0x008fe200078e0204 */
[----:B-1----:R-:W-:-:S04]  /*01f0*/  CS2R R10, SRZ ;  /* 0x00000000000a7805 */ /* 0x002fc8000001ff00 */
[----:B------:R-:W4:Y:S04]  /*0200*/  @!P6 LDG.E.64 R2, desc[UR4][R4.64] ;  /* 0x000000040402e981 */ /* 0x000f28000c1e1b00 */
[----:B------:R-:W3:Y:S01]  /*0210*/  @!P6 LDG.E.EL R10, desc[UR4][R20.64] ;  /* 0x00000004140ae981 */ /* 0x000ee2000c2e1900 */
[----:B-----5:R-:W-:Y:S01]  /*0220*/  IMAD.WIDE R22, R17, 0x4, R18 ;  /* 0x0000000411167825 */ /* 0x020fe200078e0212 */
[----:B------:R-:W-:-:S03]  /*0230*/  CS2R R18, SRZ ;  /* 0x0000000000127805 */ /* 0x000fc6000001ff00 */
[C---:B0-----:R-:W-:Y:S01]  /*0240*/  IMAD.WIDE R6, R17.reuse, 0x4, R6 ;  /* 0x0000000411067825 */ /* 0x041fe200078e0206 */
[----:B------:R-:W5:Y:S03]  /*0250*/  @!P6 LDG.E.EL R11, desc[UR4][R22.64] ;  /* 0x00000004160be981 */ /* 0x000f66000c2e1900 */
[----:B------:R-:W-:Y:S01]  /*0260*/  IMAD.WIDE R8, R17, 0x4, R8 ;  /* 0x0000000411087825 */ /* 0x000fe200078e0208 */
[----:B------:R-:W5:Y:S01]  /*0270*/  @!P6 LDG.E.EL R15, desc[UR4][R22.64] ;  /* 0x00000004160fe981 */ /* 0x000f62000c2e1900 */
[----:B------:R-:W-:-:S03]  /*0280*/  CS2R R16, SRZ ;  /* 0x0000000000107805 */ /* 0x000fc6000001ff00 */
[----:B------:R-:W5:Y:S04]  /*0290*/  @!P6 LDG.E.EL R19, desc[UR4][R6.64] ;  /* 0x000000040613e981 */ /* 0x000f68000c2e1900 */
[----:B------:R0:W5:Y:S04]  /*02a0*/  @!P6 LDG.E.EL R18, desc[UR4][R6.64] ;  /* 0x000000040612e981 */ /* 0x000168000c2e1900 */
[----:B------:R-:W5:Y:S04]  /*02b0*/  @!P6 LDG.E.EL R16, desc[UR4][R8.64] ;  /* 0x000000040810e981 */ /* 0x000f68000c2e1900 */
[----:B------:R4:W5:Y:S01]  /*02c0*/  @!P6 LDG.E.EL R17, desc[UR4][R8.64] ;  /* 0x000000040811e981 */ /* 0x000962000c2e1900 */
[----:B0-----:R-:W0:Y:S02]  /*02d0*/  LDC.64 R6, c[0x0][0x240] ;  /* 0x00009000ff067b82 */ /* 0x001e240000000a00 */
[----:B0-----:R-:W-:-:S04]  /*02e0*/  IMAD.WIDE R6, R0, 0x4, R6 ;  /* 0x0000000400067825 */ /* 0x001fc800078e0206 */
[----:B--2---:R-:W-:Y:S01]  /*02f0*/  FADD R12, R12, 9.9999997473787516356e-06 ;  /* 0x3727c5ac0c0c7421 */ /* 0x004fe20000000000 */
[----:B------:R-:W-:-:S03]  /*0300*/  FADD R14, R14, 9.9999997473787516356e-06 ;  /* 0x3727c5ac0e0e7421 */ /* 0x000fc60000000000 */
[----:B------:R-:W0:Y:S08]  /*0310*/  MUFU.SQRT R20, R12 ;  /* 0x0000000c00147308 */ /* 0x000e300000002000 */
[----:B------:R-:W1:Y:S01]  /*0320*/  MUFU.SQRT R21, R14 ;  /* 0x0000000e00157308 */ /* 0x000e620000002000 */
[C---:B0-----:R-:W-:Y:S02]  /*0330*/  FSETP.GT.AND P2, PT, R20.reuse, 8.50705917302346158658e+37, PT ;  /* 0x7e8000001400780b */ /* 0x041fe40003f44000 */
[----:B------:R-:W-:-:S02]  /*0340*/  FSETP.GEU.AND P4, PT, R20, 1.175494350822287508e-38, PT ;  /* 0x008000001400780b */ /* 0x000fc40003f8e000 */
[C---:B-1----:R-:W-:Y:S02]  /*0350*/  FSETP.GT.AND P3, PT, R21.reuse, 8.50705917302346158658e+37, PT ;  /* 0x7e8000001500780b */ /* 0x042fe40003f64000 */
[----:B------:R-:W-:-:S07]  /*0360*/  FSETP.GEU.AND P5, PT, R21, 1.175494350822287508e-38, PT ;  /* 0x008000001500780b */ /* 0x000fce0003fae000 */
[----:B------:R-:W-:Y:S01]  /*0370*/  @P2 FMUL R20, R20, 0.25 ;  /* 0x3e80000014142820 */ /* 0x000fe20000400000 */
[----:B------:R-:W-:-:S03]  /*0380*/  HFMA2.MMA R12, -RZ, RZ, 1.625, 0 ;  /* 0x3e800000ff0c7435 */ /* 0x000fc600000001ff */
[----:B------:R-:W-:Y:S01]  /*0390*/  @!P4 FMUL R20, R20, 16777216 ;  /* 0x4b8000001414c820 */ /* 0x000fe20000400000 */
[----:B------:R-:W-:-:S04]  /*03a0*/  @P3 FMUL R21, R21, 0.25 ;  /* 0x3e80000015153820 */ /* 0x000fc80000400000 */
[----:B------:R-:W-:Y:S01]  /*03b0*/  @!P5 FMUL R21, R21, 16777216 ;  /* 0x4b8000001515d820 */ /* 0x000fe20000400000 */
[----:B------:R-:W0:Y:S01]  /*03c0*/  MUFU.RCP R20, R20 ;  /* 0x0000001400147308 */ /* 0x000e220000001000 */
[----:B----4-:R-:W-:Y:S01]  /*03d0*/  FADD R8, R13, R2 ;  /* 0x000000020d087221 */ /* 0x010fe20000000000 */
[----:B---3--:R-:W-:Y:S01]  /*03e0*/  FADD R9, R10, R3 ;  /* 0x000000030a097221 */ /* 0x008fe20000000000 */
[----:B------:R-:W-:-:S05]  /*03f0*/  FSETP.GT.AND P1, PT, R2, -R13, PT ;  /* 0x8000000d0200720b */ /* 0x000fca0003f24000 */
[----:B------:R-:W1:Y:S01]  /*0400*/  MUFU.RCP R21, R21 ;  /* 0x0000001500157308 */ /* 0x000e620000001000 */
[----:B------:R-:W-:Y:S01]  /*0410*/  FSETP.GT.AND P0, PT, R3, -R10, PT ;  /* 0x8000000a0300720b */ /* 0x000fe20003f04000 */
[----:B------:R-:W-:Y:S01]  /*0420*/  FMUL R13, R8, 0.0099999997764825820923 ;  /* 0x3c23d70a080d7820 */ /* 0x000fe20000400000 */
[----:B------:R-:W-:Y:S01]  /*0430*/  FMUL R2, R9, 0.0099999997764825820923 ;  /* 0x3c23d70a09027820 */ /* 0x000fe20000400000 */
[C---:B------:R-:W-:Y:S02]  /*0440*/  FSEL R3, R12.reuse, 1, P2 ;  /* 0x3f8000000c037808 */ /* 0x040fe40001000000 */
[----:B------:R-:W-:Y:S02]  /*0450*/  FSEL R12, R12, 1, P3 ;  /* 0x3f8000000c0c7808 */ /* 0x000fe40001800000 */
[----:B------:R-:W-:Y:S01]  /*0460*/  FSEL R10, R8, R13, P1 ;  /* 0x0000000d080a7208 */ /* 0x000fe20000800000 */
[----:B------:R-:W-:Y:S01]  /*0470*/  @!P4 FMUL R3, R3, 16777216 ;  /* 0x4b8000000303c820 */ /* 0x000fe20000400000 */
[----:B------:R-:W-:Y:S01]  /*0480*/  FSEL R2, R9, R2, P0 ;  /* 0x0000000209027208 */ /* 0x000fe20000000000 */
[----:B------:R-:W-:-:S02]  /*0490*/  @!P5 FMUL R12, R12, 16777216 ;  /* 0x4b8000000c0cd820 */ /* 0x000fc40000400000 */
[----:B-----5:R-:W-:Y:S01]  /*04a0*/  FADD R10, R10, -R11 ;  /* 0x8000000b0a0a7221 */ /* 0x020fe20000000000 */
[----:B0-----:R-:W-:Y:S01]  /*04b0*/  FMUL R3, R20, R3 ;  /* 0x0000000314037220 */ /* 0x001fe20000400000 */
[----:B------:R-:W-:Y:S01]  /*04c0*/  FADD R2, R2, -R15 ;  /* 0x8000000f02027221 */ /* 0x000fe20000000000 */
[----:B-1----:R-:W-:Y:S01]  /*04d0*/  FMUL R21, R21, R12 ;  /* 0x0000000c15157220 */ /* 0x002fe20000400000 */
[----:B------:R0:W-:Y:S01]  /*04e0*/  @!P6 STG.E.64 desc[UR4][R4.64], R8 ;  /* 0x000000080400e986 */ /* 0x0001e2000c101b04 */
[----:B------:R-:W-:Y:S02]  /*04f0*/  FMUL R3, R10, R3 ;  /* 0x000000030a037220 */ /* 0x000fe40000400000 */
[----:B------:R-:W-:Y:S02]  /*0500*/  FMUL R2, R2, R21 ;  /* 0x0000001502027220 */ /* 0x000fe40000400000 */
[----:B------:R-:W-:Y:S02]  /*0510*/  FFMA R16, R3, R19, R16 ;  /* 0x0000001303107223 */ /* 0x000fe40000000010 */
[----:B------:R-:W-:Y:S01]  /*0520*/  FFMA R17, R2, R18, R17 ;  /* 0x0000001202117223 */ /* 0x000fe20000000011 */
[----:B0-----:R-:W-:Y:S06]  /*0530*/  @P6 EXIT ;  /* 0x000000000000694d */ /* 0x001fec0003800000 */
[----:B------:R-:W-:Y:S01]  /*0540*/  STG.E.64 desc[UR4][R6.64], R16 ;  /* 0x0000001006007986 */ /* 0x000fe2000c101b04 */
[----:B------:R-:W-:Y:S05]  /*0550*/  EXIT ;  /* 0x000000000000794d */ /* 0x000fea0003800000 */
.L_x_0:
[----:B------:R-:W-:-:S00]  /*0560*/  BRA `(.L_x_0) ;  /* 0xfffffffc00fc7947 */ /* 0x000fc0000383ffff */
[----:B------:R-:W-:-:S00]  /*0570*/  NOP ;  /* 0x0000000000007918 */ /* 0x000fc00000000000 */
        /* <DEDUP_REMOVED lines=8> */
.L_x_1:


//--------------------- .nv.global.init           --------------------------
	.section	.nv.global.init,"aw",@progbits
.nv.global.init:
	.type		_$_str,@object
	.size		_$_str,(_$_str_$_2 - _$_str)
_$_str:
        /*0000*/ 	.byte	0x5f, 0x5f, 0x43, 0x55, 0x44, 0x41, 0x5f, 0x46, 0x54, 0x5a, 0x00
	.type		_$_str_$_2,@object
	.size		_$_str_$_2,(.L_1 - _$_str_$_2)
_$_str_$_2:
        /*000b*/ 	.byte	0x5f, 0x5f, 0x43, 0x55, 0x44, 0x41, 0x5f, 0x50, 0x52, 0x45, 0x43, 0x5f, 0x53, 0x51, 0x52, 0x54
        /*001b*/ 	.byte	0x00
.L_1:


//--------------------- .nv.constant0.triton_poi_fused__native_batch_norm_legit_no_training_convolution_leaky_relu_3 --------------------------
	.section	.nv.constant0.triton_poi_fused__native_batch_norm_legit_no_training_convolution_leaky_relu_3,"a",@progbits
	.sectionflags	@""
	.align	4
.nv.constant0.triton_poi_fused__native_batch_norm_legit_no_training_convolution_leaky_relu_3:
	.zero		588
